	.headerflags	@"EF_CUDA_TEXMODE_UNIFIED EF_CUDA_64BIT_ADDRESS EF_CUDA_ACCELERATORS EF_CUDA_SM90 EF_CUDA_VIRTUAL_SM(EF_CUDA_SM90)"
	.elftype	@"ET_EXEC"


//--------------------- .nv.info                  --------------------------
	.section	.nv.info,"",@"SHT_CUDA_INFO"
	.align	4


	//----- nvinfo : EIATTR_REGCOUNT
	.align		4
        /*0000*/ 	.byte	0x04, 0x2f
        /*0002*/ 	.short	(.L_3 - .L_2)
	.align		4
.L_2:
        /*0004*/ 	.word	index@(triton_poi_fused__native_batch_norm_legit_no_training_convolution_relu_7)
        /*0008*/ 	.word	0x00000020


	//----- nvinfo : EIATTR_MIN_STACK_SIZE
	.align		4
.L_3:
        /*000c*/ 	.byte	0x04, 0x12
        /*000e*/ 	.short	(.L_5 - .L_4)
	.align		4
.L_4:
        /*0010*/ 	.word	index@(triton_poi_fused__native_batch_norm_legit_no_training_convolution_relu_7)
        /*0014*/ 	.word	0x00000000


	//----- nvinfo : EIATTR_FRAME_SIZE
	.align		4
.L_5:
        /*0018*/ 	.byte	0x04, 0x11
        /*001a*/ 	.short	(.L_7 - .L_6)
	.align		4
.L_6:
        /*001c*/ 	.word	index@(triton_poi_fused__native_batch_norm_legit_no_training_convolution_relu_7)
        /*0020*/ 	.word	0x00000000


	//----- nvinfo : EIATTR_MIN_STACK_SIZE
	.align		4
.L_7:
        /*0024*/ 	.byte	0x04, 0x12
        /*0026*/ 	.short	(.L_9 - .L_8)
	.align		4
.L_8:
        /*0028*/ 	.word	index@(triton_poi_fused__native_batch_norm_legit_no_training_convolution_relu_7)
        /*002c*/ 	.word	0x00000000
.L_9:


//--------------------- .nv.info.triton_poi_fused__native_batch_norm_legit_no_training_convolution_relu_7 --------------------------
	.section	.nv.info.triton_poi_fused__native_batch_norm_legit_no_training_convolution_relu_7,"",@"SHT_CUDA_INFO"
	.sectionflags	@""
	.align	4


	//----- nvinfo : EIATTR_CUDA_API_VERSION
	.align		4
        /*0000*/ 	.byte	0x04, 0x37
        /*0002*/ 	.short	(.L_11 - .L_10)
.L_10:
        /*0004*/ 	.word	0x0000007c


	//----- nvinfo : EIATTR_KPARAM_INFO
	.align		4
.L_11:
        /*0008*/ 	.byte	0x04, 0x17
        /*000a*/ 	.short	(.L_13 - .L_12)
.L_12:
        /*000c*/ 	.word	0x00000000
        /*0010*/ 	.short	0x0007
        /*0012*/ 	.short	0x0038
        /*0014*/ 	.byte	0x00, 0xf0, 0x11, 0x00


	//----- nvinfo : EIATTR_KPARAM_INFO
	.align		4
.L_13:
        /*0018*/ 	.byte	0x04, 0x17
        /*001a*/ 	.short	(.L_15 - .L_14)
.L_14:
        /*001c*/ 	.word	0x00000000
        /*0020*/ 	.short	0x0006
        /*0022*/ 	.short	0x0030
        /*0024*/ 	.byte	0x00, 0xf4, 0x21, 0x00


	//----- nvinfo : EIATTR_KPARAM_INFO
	.align		4
.L_15:
        /*0028*/ 	.byte	0x04, 0x17
        /*002a*/ 	.short	(.L_17 - .L_16)
.L_16:
        /*002c*/ 	.word	0x00000000
        /*0030*/ 	.short	0x0005
        /*0032*/ 	.short	0x0028
        /*0034*/ 	.byte	0x00, 0xf4, 0x21, 0x00


	//----- nvinfo : EIATTR_KPARAM_INFO
	.align		4
.L_17:
        /*0038*/ 	.byte	0x04, 0x17
        /*003a*/ 	.short	(.L_19 - .L_18)
.L_18:
        /*003c*/ 	.word	0x00000000
        /*0040*/ 	.short	0x0004
        /*0042*/ 	.short	0x0020
        /*0044*/ 	.byte	0x00, 0xf4, 0x21, 0x00


	//----- nvinfo : EIATTR_KPARAM_INFO
	.align		4
.L_19:
        /*0048*/ 	.byte	0x04, 0x17
        /*004a*/ 	.short	(.L_21 - .L_20)
.L_20:
        /*004c*/ 	.word	0x00000000
        /*0050*/ 	.short	0x0003
        /*0052*/ 	.short	0x0018
        /*0054*/ 	.byte	0x00, 0xf4, 0x21, 0x00


	//----- nvinfo : EIATTR_KPARAM_INFO
	.align		4
.L_21:
        /*0058*/ 	.byte	0x04, 0x17
        /*005a*/ 	.short	(.L_23 - .L_22)
.L_22:
        /*005c*/ 	.word	0x00000000
        /*0060*/ 	.short	0x0002
        /*0062*/ 	.short	0x0010
        /*0064*/ 	.byte	0x00, 0xf4, 0x21, 0x00


	//----- nvinfo : EIATTR_KPARAM_INFO
	.align		4
.L_23:
        /*0068*/ 	.byte	0x04, 0x17
        /*006a*/ 	.short	(.L_25 - .L_24)
.L_24:
        /*006c*/ 	.word	0x00000000
        /*0070*/ 	.short	0x0001
        /*0072*/ 	.short	0x0008
        /*0074*/ 	.byte	0x00, 0xf4, 0x21, 0x00


	//----- nvinfo : EIATTR_KPARAM_INFO
	.align		4
.L_25:
        /*0078*/ 	.byte	0x04, 0x17
        /*007a*/ 	.short	(.L_27 - .L_26)
.L_26:
        /*007c*/ 	.word	0x00000000
        /*0080*/ 	.short	0x0000
        /*0082*/ 	.short	0x0000
        /*0084*/ 	.byte	0x00, 0xf4, 0x21, 0x00


	//----- nvinfo : EIATTR_SPARSE_MMA_MASK
	.align		4
.L_27:
        /*0088*/ 	.byte	0x03, 0x50
        /*008a*/ 	.short	0x0000


	//----- nvinfo : EIATTR_MAXREG_COUNT
	.align		4
        /*008c*/ 	.byte	0x03, 0x1b
        /*008e*/ 	.short	0x00ff


	//----- nvinfo : EIATTR_EXIT_INSTR_OFFSETS
	.align		4
        /*0090*/ 	.byte	0x04, 0x1c
        /*0092*/ 	.short	(.L_29 - .L_28)


	//   ....[0]....
.L_28:
        /*0094*/ 	.word	0x000005f0


	//   ....[1]....
        /*0098*/ 	.word	0x00000610


	//----- nvinfo : EIATTR_REQNTID
	.align		4
.L_29:
        /*009c*/ 	.byte	0x04, 0x10
        /*009e*/ 	.short	(.L_31 - .L_30)
.L_30:
        /*00a0*/ 	.word	0x00000100
        /*00a4*/ 	.word	0x00000001
        /*00a8*/ 	.word	0x00000001


	//----- nvinfo : EIATTR_CBANK_PARAM_SIZE
	.align		4
.L_31:
        /*00ac*/ 	.byte	0x03, 0x19
        /*00ae*/ 	.short	0x003c


	//----- nvinfo : EIATTR_PARAM_CBANK
	.align		4
        /*00b0*/ 	.byte	0x04, 0x0a
        /*00b2*/ 	.short	(.L_33 - .L_32)
	.align		4
.L_32:
        /*00b4*/ 	.word	index@(.nv.constant0.triton_poi_fused__native_batch_norm_legit_no_training_convolution_relu_7)
        /*00b8*/ 	.short	0x0210
        /*00ba*/ 	.short	0x003c


	//----- nvinfo : EIATTR_SW_WAR
	.align		4
.L_33:
        /*00bc*/ 	.byte	0x04, 0x36
        /*00be*/ 	.short	(.L_35 - .L_34)
.L_34:
        /*00c0*/ 	.word	0x00000008
.L_35:


//--------------------- .nv.callgraph             --------------------------
	.section	.nv.callgraph,"",@"SHT_CUDA_CALLGRAPH"
	.align	4
	.sectionentsize	8
	.align		4
        /*0000*/ 	.word	0x00000000
	.align		4
        /*0004*/ 	.word	0xffffffff
	.align		4
        /*0008*/ 	.word	0x00000000
	.align		4
        /*000c*/ 	.word	0xfffffffe
	.align		4
        /*0010*/ 	.word	0x00000000
	.align		4
        /*0014*/ 	.word	0xfffffffd
	.align		4
        /*0018*/ 	.word	0x00000000
	.align		4
        /*001c*/ 	.word	0xfffffffc


//--------------------- .nv.constant4             --------------------------
	.section	.nv.constant4,"a",@progbits
	.align	8
	.align		8
.nv.constant4:
        /*0000*/ 	.dword	_$_str
	.align		8
        /*0008*/ 	.dword	_$_str_$_2


//--------------------- .text.triton_poi_fused__native_batch_norm_legit_no_training_convolution_relu_7 --------------------------
	.section	.text.triton_poi_fused__native_batch_norm_legit_no_training_convolution_relu_7,"ax",@progbits
	.align	128
        .global         triton_poi_fused__native_batch_norm_legit_no_training_convolution_relu_7
        .type           triton_poi_fused__native_batch_norm_legit_no_training_convolution_relu_7,@function
        .size           triton_poi_fused__native_batch_norm_legit_no_training_convolution_relu_7,(.L_x_1 - triton_poi_fused__native_batch_norm_legit_no_training_convolution_relu_7)
        .other          triton_poi_fused__native_batch_norm_legit_no_training_convolution_relu_7,@"STO_CUDA_ENTRY STV_DEFAULT"
triton_poi_fused__native_batch_norm_legit_no_training_convolution_relu_7:
.text.triton_poi_fused__native_batch_norm_legit_no_training_convolution_relu_7:
[----:B------:R-:W0:Y:S01]  /*0000*/  LDC R1, c[0x0][0x28] ;  /* 0x00000a00ff017b82 */ /* 0x000e220000000800 */
[----:B------:R-:W1:Y:S07]  /*0010*/  S2R R0, SR_TID.X ;  /* 0x0000000000007919 */ /* 0x000e6e0000002100 */
[----:B------:R-:W2:Y:S01]  /*0020*/  LDC.64 R2, c[0x0][0x228] ;  /* 0x00008a00ff027b82 */ /* 0x000ea20000000a00 */
[----:B------:R-:W-:Y:S01]  /*0030*/  IMAD.MOV.U32 R16, RZ, RZ, RZ ;  /* 0x000000ffff107224 */ /* 0x000fe200078e00ff */
[----:B------:R-:W-:Y:S01]  /*0040*/  CS2R R20, SRZ ;  /* 0x0000000000147805 */ /* 0x000fe2000001ff00 */
[----:B------:R-:W3:Y:S01]  /*0050*/  S2R R17, SR_CTAID.X ;  /* 0x0000000000117919 */ /* 0x000ee20000002500 */
[----:B------:R-:W-:-:S04]  /*0060*/  ULDC.64 UR4, c[0x0][0x208] ;  /* 0x0000820000047ab9 */ /* 0x000fc80000000a00 */
[----:B------:R-:W4:Y:S08]  /*0070*/  LDC.64 R10, c[0x0][0x218] ;  /* 0x00008600ff0a7b82 */ /* 0x000f300000000a00 */
[----:B------:R-:W5:Y:S08]  /*0080*/  LDC.64 R8, c[0x0][0x210] ;  /* 0x00008400ff087b82 */ /* 0x000f700000000a00 */
[----:B------:R-:W2:Y:S01]  /*0090*/  LDC.64 R14, c[0x0][0x220] ;  /* 0x00008800ff0e7b82 */ /* 0x000ea20000000a00 */
[----:B-1----:R-:W-:-:S04]  /*00a0*/  SHF.L.U32 R0, R0, 0x1, RZ ;  /* 0x0000000100007819 */ /* 0x002fc800000006ff */
[----:B------:R-:W-:-:S04]  /*00b0*/  LOP3.LUT R0, R0, 0x1fe, RZ, 0xc0, !PT ;  /* 0x000001fe00007812 */ /* 0x000fc800078ec0ff */
[----:B---3--:R-:W-:-:S04]  /*00c0*/  LEA R17, R17, R0, 0x9 ;  /* 0x0000000011117211 */ /* 0x008fc800078e48ff */
[----:B------:R-:W-:Y:S01]  /*00d0*/  IADD3 R0, R17, 0x1, RZ ;  /* 0x0000000111007810 */ /* 0x000fe20007ffe0ff */
[C---:B------:R-:W-:Y:S01]  /*00e0*/  IMAD.HI R4, R17.reuse, 0xa15e793, RZ ;  /* 0x0a15e79311047827 */ /* 0x040fe200078e02ff */
[----:B------:R-:W-:-:S03]  /*00f0*/  ISETP.GE.AND P0, PT, R17, 0x32c400, PT ;  /* 0x0032c4001100780c */ /* 0x000fc60003f06270 */
[----:B------:R-:W-:Y:S01]  /*0100*/  IMAD.HI R0, R0, 0xa15e793, RZ ;  /* 0x0a15e79300007827 */ /* 0x000fe200078e02ff */
[----:B------:R-:W-:-:S04]  /*0110*/  SHF.R.U32.HI R5, RZ, 0x1f, R4 ;  /* 0x0000001fff057819 */ /* 0x000fc80000011604 */
[----:B------:R-:W-:Y:S02]  /*0120*/  SHF.R.U32.HI R7, RZ, 0x1f, R0 ;  /* 0x0000001fff077819 */ /* 0x000fe40000011600 */
[----:B------:R-:W-:Y:S02]  /*0130*/  LEA.HI.SX32 R5, R4, R5, 0x19 ;  /* 0x0000000504057211 */ /* 0x000fe400078fcaff */
[----:B------:R-:W-:Y:S02]  /*0140*/  LEA.HI.SX32 R0, R0, R7, 0x19 ;  /* 0x0000000700007211 */ /* 0x000fe400078fcaff */
[----:B------:R-:W-:Y:S02]  /*0150*/  SHF.R.S32.HI R4, RZ, 0x1f, R5 ;  /* 0x0000001fff047819 */ /* 0x000fe40000011405 */
[----:B------:R-:W-:Y:S02]  /*0160*/  SHF.R.S32.HI R7, RZ, 0x1f, R0 ;  /* 0x0000001fff077819 */ /* 0x000fe40000011400 */
[----:B------:R-:W-:-:S02]  /*0170*/  LEA.HI R4, R4, R5, RZ, 0x8 ;  /* 0x0000000504047211 */ /* 0x000fc400078f40ff */
[----:B------:R-:W-:Y:S02]  /*0180*/  LEA.HI R7, R7, R0, RZ, 0x8 ;  /* 0x0000000007077211 */ /* 0x000fe400078f40ff */
[----:B------:R-:W-:Y:S02]  /*0190*/  LOP3.LUT R4, R4, 0xffffff00, RZ, 0xc0, !PT ;  /* 0xffffff0004047812 */ /* 0x000fe400078ec0ff */
[----:B------:R-:W-:Y:S02]  /*01a0*/  LOP3.LUT R23, R7, 0xffffff00, RZ, 0xc0, !PT ;  /* 0xffffff0007177812 */ /* 0x000fe400078ec0ff */
[----:B------:R-:W-:Y:S02]  /*01b0*/  IADD3 R25, R5, -R4, RZ ;  /* 0x8000000405197210 */ /* 0x000fe40007ffe0ff */
[----:B------:R-:W-:Y:S01]  /*01c0*/  IADD3 R23, R0, -R23, RZ ;  /* 0x8000001700177210 */ /* 0x000fe20007ffe0ff */
[----:B------:R-:W1:Y:S02]  /*01d0*/  LDC.64 R4, c[0x0][0x230] ;  /* 0x00008c00ff047b82 */ /* 0x000e640000000a00 */
[----:B--2---:R-:W-:-:S04]  /*01e0*/  IMAD.WIDE R6, R25, 0x4, R2 ;  /* 0x0000000419067825 */ /* 0x004fc800078e0202 */
[----:B------:R-:W-:Y:S01]  /*01f0*/  IMAD.WIDE R12, R23, 0x4, R2 ;  /* 0x00000004170c7825 */ /* 0x000fe200078e0202 */
[----:B------:R2:W3:Y:S01]  /*0200*/  @!P0 LDG.E.EL R16, desc[UR4][R6.64] ;  /* 0x0000000406108981 */ /* 0x0004e2000c2e1900 */
[----:B------:R-:W1:Y:S03]  /*0210*/  LDC.64 R2, c[0x0][0x238] ;  /* 0x00008e00ff027b82 */ /* 0x000e660000000a00 */
[----:B------:R5:W3:Y:S01]  /*0220*/  @!P0 LDG.E.EL R20, desc[UR4][R12.64] ;  /* 0x000000040c148981 */ /* 0x000ae2000c2e1900 */
[----:B------:R-:W-:Y:S01]  /*0230*/  HFMA2.MMA R0, -RZ, RZ, 0, 0 ;  /* 0x00000000ff007435 */ /* 0x000fe200000001ff */
[----:B----4-:R-:W-:Y:S01]  /*0240*/  IMAD.WIDE R26, R25, 0x4, R10 ;  /* 0x00000004191a7825 */ /* 0x010fe200078e020a */
[----:B--2---:R-:W-:-:S03]  /*0250*/  CS2R R6, SRZ ;  /* 0x0000000000067805 */ /* 0x004fc6000001ff00 */
[----:B------:R-:W-:Y:S01]  /*0260*/  IMAD.WIDE R10, R23, 0x4, R10 ;  /* 0x00000004170a7825 */ /* 0x000fe200078e020a */
[----:B------:R-:W-:Y:S01]  /*0270*/  CS2R R18, SRZ ;  /* 0x0000000000127805 */ /* 0x000fe2000001ff00 */
[----:B------:R1:W2:Y:S02]  /*0280*/  @!P0 LDG.E.EL R21, desc[UR4][R26.64] ;  /* 0x000000041a158981 */ /* 0x0002a4000c2e1900 */
[----:B-----5:R-:W-:Y:S02]  /*0290*/  IMAD.WIDE R8, R17, 0x4, R8 ;  /* 0x0000000411087825 */ /* 0x020fe400078e0208 */
[----:B------:R4:W5:Y:S02]  /*02a0*/  @!P0 LDG.E.EL R0, desc[UR4][R10.64] ;  /* 0x000000040a008981 */ /* 0x000964000c2e1900 */
[--C-:B0-----:R-:W-:Y:S02]  /*02b0*/  IMAD.WIDE R12, R25, 0x4, R14.reuse ;  /* 0x00000004190c7825 */ /* 0x101fe400078e020e */
[----:B------:R-:W2:Y:S02]  /*02c0*/  @!P0 LDG.E.64 R6, desc[UR4][R8.64] ;  /* 0x0000000408068981 */ /* 0x000ea4000c1e1b00 */
[----:B------:R-:W-:-:S02]  /*02d0*/  IMAD.WIDE R14, R23, 0x4, R14 ;  /* 0x00000004170e7825 */ /* 0x000fc400078e020e */
[----:B------:R-:W2:Y:S02]  /*02e0*/  @!P0 LDG.E.EL R19, desc[UR4][R12.64] ;  /* 0x000000040c138981 */ /* 0x000ea4000c2e1900 */
[C---:B-1----:R-:W-:Y:S02]  /*02f0*/  IMAD.WIDE R26, R25.reuse, 0x4, R4 ;  /* 0x00000004191a7825 */ /* 0x042fe400078e0204 */
[----:B------:R-:W2:Y:S02]  /*0300*/  @!P0 LDG.E.EL R18, desc[UR4][R14.64] ;  /* 0x000000040e128981 */ /* 0x000ea4000c2e1900 */
[----:B------:R-:W-:Y:S01]  /*0310*/  IMAD.WIDE R24, R25, 0x4, R2 ;  /* 0x0000000419187825 */ /* 0x000fe200078e0202 */
[----:B----4-:R-:W-:-:S03]  /*0320*/  MOV R10, RZ ;  /* 0x000000ff000a7202 */ /* 0x010fc60000000f00 */
[----:B------:R-:W-:-:S04]  /*0330*/  IMAD.WIDE R4, R23, 0x4, R4 ;  /* 0x0000000417047825 */ /* 0x000fc800078e0204 */
[----:B------:R-:W-:Y:S01]  /*0340*/  IMAD.WIDE R2, R23, 0x4, R2 ;  /* 0x0000000417027825 */ /* 0x000fe200078e0202 */
[----:B------:R-:W-:-:S03]  /*0350*/  CS2R R22, SRZ ;  /* 0x0000000000167805 */ /* 0x000fc6000001ff00 */
[----:B------:R-:W-:Y:S01]  /*0360*/  IMAD.MOV.U32 R29, RZ, RZ, RZ ;  /* 0x000000ffff1d7224 */ /* 0x000fe200078e00ff */
[----:B------:R0:W4:Y:S04]  /*0370*/  @!P0 LDG.E.EL R10, desc[UR4][R2.64] ;  /* 0x00000004020a8981 */ /* 0x000128000c2e1900 */
[----:B------:R-:W4:Y:S04]  /*0380*/  @!P0 LDG.E.EL R22, desc[UR4][R26.64] ;  /* 0x000000041a168981 */ /* 0x000f28000c2e1900 */
[----:B------:R1:W4:Y:S01]  /*0390*/  @!P0 LDG.E.EL R23, desc[UR4][R4.64] ;  /* 0x0000000404178981 */ /* 0x000322000c2e1900 */
[----:B0-----:R-:W0:Y:S03]  /*03a0*/  LDC.64 R2, c[0x0][0x240] ;  /* 0x00009000ff027b82 */ /* 0x001e260000000a00 */
[----:B------:R-:W4:Y:S01]  /*03b0*/  @!P0 LDG.E.EL R29, desc[UR4][R24.64] ;  /* 0x00000004181d8981 */ /* 0x000f22000c2e1900 */
[----:B-1----:R-:W-:Y:S01]  /*03c0*/  HFMA2.MMA R5, -RZ, RZ, 1.625, 0 ;  /* 0x3e800000ff057435 */ /* 0x002fe200000001ff */
[----:B0-----:R-:W-:-:S04]  /*03d0*/  IMAD.WIDE R2, R17, 0x4, R2 ;  /* 0x0000000411027825 */ /* 0x001fc800078e0202 */
[----:B---3--:R-:W-:Y:S01]  /*03e0*/  FADD R16, R16, 9.9999997473787516356e-06 ;  /* 0x3727c5ac10107421 */ /* 0x008fe20000000000 */
[----:B------:R-:W-:-:S03]  /*03f0*/  FADD R20, R20, 9.9999997473787516356e-06 ;  /* 0x3727c5ac14147421 */ /* 0x000fc60000000000 */
[----:B------:R-:W0:Y:S08]  /*0400*/  MUFU.SQRT R11, R16 ;  /* 0x00000010000b7308 */ /* 0x000e300000002000 */
[----:B------:R-:W1:Y:S01]  /*0410*/  MUFU.SQRT R12, R20 ;  /* 0x00000014000c7308 */ /* 0x000e620000002000 */
[C---:B0-----:R-:W-:Y:S02]  /*0420*/  FSETP.GT.AND P1, PT, R11.reuse, 8.50705917302346158658e+37, PT ;  /* 0x7e8000000b00780b */ /* 0x041fe40003f24000 */
[----:B------:R-:W-:-:S02]  /*0430*/  FSETP.GEU.AND P3, PT, R11, 1.175494350822287508e-38, PT ;  /* 0x008000000b00780b */ /* 0x000fc40003f6e000 */
[C---:B-1----:R-:W-:Y:S02]  /*0440*/  FSETP.GT.AND P2, PT, R12.reuse, 8.50705917302346158658e+37, PT ;  /* 0x7e8000000c00780b */ /* 0x042fe40003f44000 */
[----:B------:R-:W-:-:S07]  /*0450*/  FSETP.GEU.AND P4, PT, R12, 1.175494350822287508e-38, PT ;  /* 0x008000000c00780b */ /* 0x000fce0003f8e000 */
[----:B------:R-:W-:-:S04]  /*0460*/  @P1 FMUL R11, R11, 0.25 ;  /* 0x3e8000000b0b1820 */ /* 0x000fc80000400000 */
[----:B------:R-:W-:Y:S01]  /*0470*/  @!P3 FMUL R11, R11, 16777216 ;  /* 0x4b8000000b0bb820 */ /* 0x000fe20000400000 */
[----:B------:R-:W-:-:S04]  /*0480*/  @P2 FMUL R12, R12, 0.25 ;  /* 0x3e8000000c0c2820 */ /* 0x000fc80000400000 */
[----:B------:R-:W-:Y:S01]  /*0490*/  @!P4 FMUL R12, R12, 16777216 ;  /* 0x4b8000000c0cc820 */ /* 0x000fe20000400000 */
[----:B------:R-:W0:Y:S01]  /*04a0*/  MUFU.RCP R11, R11 ;  /* 0x0000000b000b7308 */ /* 0x000e220000001000 */
[----:B------:R-:W-:-:S07]  /*04b0*/  FSEL R4, R5, 1, P1 ;  /* 0x3f80000005047808 */ /* 0x000fce0000800000 */
[----:B------:R-:W1:Y:S01]  /*04c0*/  MUFU.RCP R12, R12 ;  /* 0x0000000c000c7308 */ /* 0x000e620000001000 */
[----:B------:R-:W-:Y:S01]  /*04d0*/  FSEL R5, R5, 1, P2 ;  /* 0x3f80000005057808 */ /* 0x000fe20001000000 */
[----:B------:R-:W-:Y:S01]  /*04e0*/  @!P3 FMUL R4, R4, 16777216 ;  /* 0x4b8000000404b820 */ /* 0x000fe20000400000 */
[----:B--2---:R-:W-:Y:S01]  /*04f0*/  FADD R6, R21, R6 ;  /* 0x0000000615067221 */ /* 0x004fe20000000000 */
[----:B-----5:R-:W-:Y:S02]  /*0500*/  FADD R7, R0, R7 ;  /* 0x0000000700077221 */ /* 0x020fe40000000000 */
[----:B------:R-:W-:Y:S01]  /*0510*/  @!P4 FMUL R5, R5, 16777216 ;  /* 0x4b8000000505c820 */ /* 0x000fe20000400000 */
[----:B0-----:R-:W-:Y:S01]  /*0520*/  FMUL R4, R11, R4 ;  /* 0x000000040b047220 */ /* 0x001fe20000400000 */
[----:B------:R-:W-:Y:S01]  /*0530*/  FADD R19, R6, -R19 ;  /* 0x8000001306137221 */ /* 0x000fe20000000000 */
[----:B------:R-:W-:Y:S01]  /*0540*/  FADD R18, R7, -R18 ;  /* 0x8000001207127221 */ /* 0x000fe20000000000 */
[----:B-1----:R-:W-:-:S02]  /*0550*/  FMUL R5, R12, R5 ;  /* 0x000000050c057220 */ /* 0x002fc40000400000 */
[----:B------:R-:W-:Y:S02]  /*0560*/  FMUL R4, R19, R4 ;  /* 0x0000000413047220 */ /* 0x000fe40000400000 */
[----:B------:R-:W-:Y:S02]  /*0570*/  FMUL R5, R18, R5 ;  /* 0x0000000512057220 */ /* 0x000fe40000400000 */
[----:B----4-:R-:W-:Y:S02]  /*0580*/  FFMA R4, R4, R22, R29 ;  /* 0x0000001604047223 */ /* 0x010fe4000000001d */
[----:B------:R-:W-:Y:S01]  /*0590*/  FFMA R5, R5, R23, R10 ;  /* 0x0000001705057223 */ /* 0x000fe2000000000a */
[----:B------:R0:W-:Y:S02]  /*05a0*/  @!P0 STG.E.64 desc[UR4][R8.64], R6 ;  /* 0x0000000608008986 */ /* 0x0001e4000c101b04 */
[----:B------:R-:W-:Y:S02]  /*05b0*/  FSETP.GEU.AND P1, PT, R4, RZ, PT ;  /* 0x000000ff0400720b */ /* 0x000fe40003f2e000 */
[----:B------:R-:W-:-:S02]  /*05c0*/  FSETP.GEU.AND P2, PT, R5, RZ, PT ;  /* 0x000000ff0500720b */ /* 0x000fc40003f4e000 */
[----:B------:R-:W-:Y:S02]  /*05d0*/  FSEL R4, R4, RZ, P1 ;  /* 0x000000ff04047208 */ /* 0x000fe40000800000 */
[----:B------:R-:W-:Y:S01]  /*05e0*/  FSEL R5, R5, RZ, P2 ;  /* 0x000000ff05057208 */ /* 0x000fe20001000000 */
[----:B0-----:R-:W-:Y:S08]  /*05f0*/  @P0 EXIT ;  /* 0x000000000000094d */ /* 0x001ff00003800000 */
[----:B------:R-:W-:Y:S01]  /*0600*/  STG.E.64 desc[UR4][R2.64], R4 ;  /* 0x0000000402007986 */ /* 0x000fe2000c101b04 */
[----:B------:R-:W-:Y:S05]  /*0610*/  EXIT ;  /* 0x000000000000794d */ /* 0x000fea0003800000 */
.L_x_0:
[----:B------:R-:W-:-:S00]  /*0620*/  BRA `(.L_x_0) ;  /* 0xfffffffc00fc7947 */ /* 0x000fc0000383ffff */
[----:B------:R-:W-:-:S00]  /*0630*/  NOP ;  /* 0x0000000000007918 */ /* 0x000fc00000000000 */
        /* <DEDUP_REMOVED lines=12> */
.L_x_1:


//--------------------- .nv.global.init           --------------------------
	.section	.nv.global.init,"aw",@progbits
.nv.global.init:
	.type		_$_str,@object
	.size		_$_str,(_$_str_$_2 - _$_str)
_$_str:
        /*0000*/ 	.byte	0x5f, 0x5f, 0x43, 0x55, 0x44, 0x41, 0x5f, 0x46, 0x54, 0x5a, 0x00
	.type		_$_str_$_2,@object
	.size		_$_str_$_2,(.L_1 - _$_str_$_2)
_$_str_$_2:
        /*000b*/ 	.byte	0x5f, 0x5f, 0x43, 0x55, 0x44, 0x41, 0x5f, 0x50, 0x52, 0x45, 0x43, 0x5f, 0x53, 0x51, 0x52, 0x54
        /*001b*/ 	.byte	0x00
.L_1:


//--------------------- .nv.constant0.triton_poi_fused__native_batch_norm_legit_no_training_convolution_relu_7 --------------------------
	.section	.nv.constant0.triton_poi_fused__native_batch_norm_legit_no_training_convolution_relu_7,"a",@progbits
	.sectionflags	@""
	.align	4
.nv.constant0.triton_poi_fused__native_batch_norm_legit_no_training_convolution_relu_7:
	.zero		588
